	.headerflags	@"EF_CUDA_TEXMODE_UNIFIED EF_CUDA_64BIT_ADDRESS EF_CUDA_ACCELERATORS EF_CUDA_SM90 EF_CUDA_VIRTUAL_SM(EF_CUDA_SM90)"
	.elftype	@"ET_EXEC"


//--------------------- .nv.info                  --------------------------
	.section	.nv.info,"",@"SHT_CUDA_INFO"
	.align	4


	//----- nvinfo : EIATTR_REGCOUNT
	.align		4
        /*0000*/ 	.byte	0x04, 0x2f
        /*0002*/ 	.short	(.L_1 - .L_0)
	.align		4
.L_0:
        /*0004*/ 	.word	index@(triton_poi_fused_native_batch_norm_backward_3)
        /*0008*/ 	.word	0x00000010


	//----- nvinfo : EIATTR_MIN_STACK_SIZE
	.align		4
.L_1:
        /*000c*/ 	.byte	0x04, 0x12
        /*000e*/ 	.short	(.L_3 - .L_2)
	.align		4
.L_2:
        /*0010*/ 	.word	index@(triton_poi_fused_native_batch_norm_backward_3)
        /*0014*/ 	.word	0x00000000


	//----- nvinfo : EIATTR_FRAME_SIZE
	.align		4
.L_3:
        /*0018*/ 	.byte	0x04, 0x11
        /*001a*/ 	.short	(.L_5 - .L_4)
	.align		4
.L_4:
        /*001c*/ 	.word	index@(triton_poi_fused_native_batch_norm_backward_3)
        /*0020*/ 	.word	0x00000000


	//----- nvinfo : EIATTR_MIN_STACK_SIZE
	.align		4
.L_5:
        /*0024*/ 	.byte	0x04, 0x12
        /*0026*/ 	.short	(.L_7 - .L_6)
	.align		4
.L_6:
        /*0028*/ 	.word	index@(triton_poi_fused_native_batch_norm_backward_3)
        /*002c*/ 	.word	0x00000000
.L_7:


//--------------------- .nv.info.triton_poi_fused_native_batch_norm_backward_3 --------------------------
	.section	.nv.info.triton_poi_fused_native_batch_norm_backward_3,"",@"SHT_CUDA_INFO"
	.sectionflags	@""
	.align	4


	//----- nvinfo : EIATTR_CUDA_API_VERSION
	.align		4
        /*0000*/ 	.byte	0x04, 0x37
        /*0002*/ 	.short	(.L_9 - .L_8)
.L_8:
        /*0004*/ 	.word	0x0000007c


	//----- nvinfo : EIATTR_KPARAM_INFO
	.align		4
.L_9:
        /*0008*/ 	.byte	0x04, 0x17
        /*000a*/ 	.short	(.L_11 - .L_10)
.L_10:
        /*000c*/ 	.word	0x00000000
        /*0010*/ 	.short	0x0003
        /*0012*/ 	.short	0x0018
        /*0014*/ 	.byte	0x00, 0xf0, 0x11, 0x00


	//----- nvinfo : EIATTR_KPARAM_INFO
	.align		4
.L_11:
        /*0018*/ 	.byte	0x04, 0x17
        /*001a*/ 	.short	(.L_13 - .L_12)
.L_12:
        /*001c*/ 	.word	0x00000000
        /*0020*/ 	.short	0x0002
        /*0022*/ 	.short	0x0010
        /*0024*/ 	.byte	0x00, 0xf4, 0x21, 0x00


	//----- nvinfo : EIATTR_KPARAM_INFO
	.align		4
.L_13:
        /*0028*/ 	.byte	0x04, 0x17
        /*002a*/ 	.short	(.L_15 - .L_14)
.L_14:
        /*002c*/ 	.word	0x00000000
        /*0030*/ 	.short	0x0001
        /*0032*/ 	.short	0x0008
        /*0034*/ 	.byte	0x00, 0xf4, 0x21, 0x00


	//----- nvinfo : EIATTR_KPARAM_INFO
	.align		4
.L_15:
        /*0038*/ 	.byte	0x04, 0x17
        /*003a*/ 	.short	(.L_17 - .L_16)
.L_16:
        /*003c*/ 	.word	0x00000000
        /*0040*/ 	.short	0x0000
        /*0042*/ 	.short	0x0000
        /*0044*/ 	.byte	0x00, 0xf4, 0x21, 0x00


	//----- nvinfo : EIATTR_SPARSE_MMA_MASK
	.align		4
.L_17:
        /*0048*/ 	.byte	0x03, 0x50
        /*004a*/ 	.short	0x0000


	//----- nvinfo : EIATTR_MAXREG_COUNT
	.align		4
        /*004c*/ 	.byte	0x03, 0x1b
        /*004e*/ 	.short	0x00ff


	//----- nvinfo : EIATTR_EXIT_INSTR_OFFSETS
	.align		4
        /*0050*/ 	.byte	0x04, 0x1c
        /*0052*/ 	.short	(.L_19 - .L_18)


	//   ....[0]....
.L_18:
        /*0054*/ 	.word	0x000001e0


	//   ....[1]....
        /*0058*/ 	.word	0x00000200


	//----- nvinfo : EIATTR_REQNTID
	.align		4
.L_19:
        /*005c*/ 	.byte	0x04, 0x10
        /*005e*/ 	.short	(.L_21 - .L_20)
.L_20:
        /*0060*/ 	.word	0x00000020
        /*0064*/ 	.word	0x00000001
        /*0068*/ 	.word	0x00000001


	//----- nvinfo : EIATTR_CBANK_PARAM_SIZE
	.align		4
.L_21:
        /*006c*/ 	.byte	0x03, 0x19
        /*006e*/ 	.short	0x001c


	//----- nvinfo : EIATTR_PARAM_CBANK
	.align		4
        /*0070*/ 	.byte	0x04, 0x0a
        /*0072*/ 	.short	(.L_23 - .L_22)
	.align		4
.L_22:
        /*0074*/ 	.word	index@(.nv.constant0.triton_poi_fused_native_batch_norm_backward_3)
        /*0078*/ 	.short	0x0210
        /*007a*/ 	.short	0x001c


	//----- nvinfo : EIATTR_SW_WAR
	.align		4
.L_23:
        /*007c*/ 	.byte	0x04, 0x36
        /*007e*/ 	.short	(.L_25 - .L_24)
.L_24:
        /*0080*/ 	.word	0x00000008
.L_25:


//--------------------- .nv.callgraph             --------------------------
	.section	.nv.callgraph,"",@"SHT_CUDA_CALLGRAPH"
	.align	4
	.sectionentsize	8
	.align		4
        /*0000*/ 	.word	0x00000000
	.align		4
        /*0004*/ 	.word	0xffffffff
	.align		4
        /*0008*/ 	.word	0x00000000
	.align		4
        /*000c*/ 	.word	0xfffffffe
	.align		4
        /*0010*/ 	.word	0x00000000
	.align		4
        /*0014*/ 	.word	0xfffffffd
	.align		4
        /*0018*/ 	.word	0x00000000
	.align		4
        /*001c*/ 	.word	0xfffffffc


//--------------------- .text.triton_poi_fused_native_batch_norm_backward_3 --------------------------
	.section	.text.triton_poi_fused_native_batch_norm_backward_3,"ax",@progbits
	.align	128
        .global         triton_poi_fused_native_batch_norm_backward_3
        .type           triton_poi_fused_native_batch_norm_backward_3,@function
        .size           triton_poi_fused_native_batch_norm_backward_3,(.L_x_1 - triton_poi_fused_native_batch_norm_backward_3)
        .other          triton_poi_fused_native_batch_norm_backward_3,@"STO_CUDA_ENTRY STV_DEFAULT"
triton_poi_fused_native_batch_norm_backward_3:
.text.triton_poi_fused_native_batch_norm_backward_3:
[----:B------:R-:W0:Y:S02]  /*0000*/  LDC R1, c[0x0][0x28] ;  /* 0x00000a00ff017b82 */ /* 0x000e240000000800 */
[----:B------:R-:W1:Y:S01]  /*0010*/  S2R R0, SR_TID.X ;  /* 0x0000000000007919 */ /* 0x000e620000002100 */
[----:B------:R-:W2:Y:S01]  /*0020*/  LDC.64 R2, c[0x0][0x210] ;  /* 0x00008400ff027b82 */ /* 0x000ea20000000a00 */
[----:B------:R-:W-:Y:S01]  /*0030*/  IMAD.MOV.U32 R13, RZ, RZ, RZ ;  /* 0x000000ffff0d7224 */ /* 0x000fe200078e00ff */
[----:B------:R-:W-:Y:S01]  /*0040*/  ULDC.64 UR4, c[0x0][0x208] ;  /* 0x0000820000047ab9 */ /* 0x000fe20000000a00 */
[----:B------:R-:W3:Y:S05]  /*0050*/  S2R R9, SR_CTAID.X ;  /* 0x0000000000097919 */ /* 0x000eea0000002500 */
[----:B------:R-:W4:Y:S01]  /*0060*/  LDC.64 R4, c[0x0][0x218] ;  /* 0x00008600ff047b82 */ /* 0x000f220000000a00 */
[----:B-1----:R-:W-:Y:S01]  /*0070*/  IMAD.SHL.U32 R0, R0, 0x2, RZ ;  /* 0x0000000200007824 */ /* 0x002fe200078e00ff */
[----:B---3--:R-:W-:-:S04]  /*0080*/  SHF.R.S32.HI R6, RZ, 0x19, R9 ;  /* 0x00000019ff067819 */ /* 0x008fc80000011409 */
[----:B------:R-:W-:Y:S02]  /*0090*/  LOP3.LUT R0, R0, 0x3e, RZ, 0xc0, !PT ;  /* 0x0000003e00007812 */ /* 0x000fe400078ec0ff */
[----:B------:R-:W-:-:S03]  /*00a0*/  SGXT R6, R6, 0x1 ;  /* 0x000000010606781a */ /* 0x000fc60000000200 */
[----:B------:R-:W-:-:S04]  /*00b0*/  IMAD R9, R9, 0x40, R0 ;  /* 0x0000004009097824 */ /* 0x000fc800078e0200 */
[C---:B------:R-:W-:Y:S01]  /*00c0*/  VIADD R11, R9.reuse, 0x40 ;  /* 0x00000040090b7836 */ /* 0x040fe20000000000 */
[----:B------:R-:W-:Y:S02]  /*00d0*/  LEA.HI R6, R6, R9, RZ, 0x2 ;  /* 0x0000000906067211 */ /* 0x000fe400078f10ff */
[----:B------:R-:W-:Y:S01]  /*00e0*/  ISETP.GE.AND P0, PT, R9, 0x40, PT ;  /* 0x000000400900780c */ /* 0x000fe20003f06270 */
[----:B--2---:R-:W-:Y:S01]  /*00f0*/  IMAD.WIDE R2, R11, 0x4, R2 ;  /* 0x000000040b027825 */ /* 0x004fe200078e0202 */
[----:B------:R-:W-:Y:S02]  /*0100*/  SHF.R.S32.HI R6, RZ, 0x2, R6 ;  /* 0x00000002ff067819 */ /* 0x000fe40000011406 */
[----:B------:R-:W-:Y:S02]  /*0110*/  CS2R R10, SRZ ;  /* 0x00000000000a7805 */ /* 0x000fe4000001ff00 */
[----:B------:R-:W-:-:S04]  /*0120*/  LEA.HI R0, R6, R6, RZ, 0x2 ;  /* 0x0000000606007211 */ /* 0x000fc800078f10ff */
[----:B------:R-:W-:Y:S01]  /*0130*/  LOP3.LUT R7, R0, 0xfffffffc, RZ, 0xc0, !PT ;  /* 0xfffffffc00077812 */ /* 0x000fe200078ec0ff */
[----:B------:R-:W-:Y:S02]  /*0140*/  HFMA2.MMA R0, -RZ, RZ, 0, 0 ;  /* 0x00000000ff007435 */ /* 0x000fe400000001ff */
[----:B------:R-:W2:Y:S01]  /*0150*/  @!P0 LDG.E.64 R10, desc[UR4][R2.64] ;  /* 0x00000004020a8981 */ /* 0x000ea2000c1e1b00 */
[----:B------:R-:W-:-:S05]  /*0160*/  IADD3 R7, R6, -R7, RZ ;  /* 0x8000000706077210 */ /* 0x000fca0007ffe0ff */
[----:B----4-:R-:W-:Y:S02]  /*0170*/  IMAD.WIDE R4, R7, 0x4, R4 ;  /* 0x0000000407047825 */ /* 0x010fe400078e0204 */
[----:B------:R-:W1:Y:S03]  /*0180*/  LDC.64 R6, c[0x0][0x220] ;  /* 0x00008800ff067b82 */ /* 0x000e660000000a00 */
[----:B------:R-:W2:Y:S04]  /*0190*/  @!P0 LDG.E.EL R13, desc[UR4][R4.64] ;  /* 0x00000004040d8981 */ /* 0x000ea8000c2e1900 */
[----:B------:R-:W3:Y:S01]  /*01a0*/  @!P0 LDG.E.EL R0, desc[UR4][R4.64] ;  /* 0x0000000404008981 */ /* 0x000ee2000c2e1900 */
[----:B-1----:R-:W-:-:S04]  /*01b0*/  IMAD.WIDE R6, R9, 0x4, R6 ;  /* 0x0000000409067825 */ /* 0x002fc800078e0206 */
[----:B--2---:R-:W-:Y:S01]  /*01c0*/  FADD R10, -R13, R10 ;  /* 0x0000000a0d0a7221 */ /* 0x004fe20000000100 */
[----:B---3--:R-:W-:Y:S01]  /*01d0*/  FADD R11, -R0, R11 ;  /* 0x0000000b000b7221 */ /* 0x008fe20000000100 */
[----:B------:R-:W-:Y:S06]  /*01e0*/  @P0 EXIT ;  /* 0x000000000000094d */ /* 0x000fec0003800000 */
[----:B------:R-:W-:Y:S01]  /*01f0*/  STG.E.64 desc[UR4][R6.64], R10 ;  /* 0x0000000a06007986 */ /* 0x000fe2000c101b04 */
[----:B------:R-:W-:Y:S05]  /*0200*/  EXIT ;  /* 0x000000000000794d */ /* 0x000fea0003800000 */
.L_x_0:
[----:B------:R-:W-:-:S00]  /*0210*/  BRA `(.L_x_0) ;  /* 0xfffffffc00fc7947 */ /* 0x000fc0000383ffff */
[----:B------:R-:W-:-:S00]  /*0220*/  NOP ;  /* 0x0000000000007918 */ /* 0x000fc00000000000 */
        /* <DEDUP_REMOVED lines=13> */
.L_x_1:


//--------------------- .nv.constant0.triton_poi_fused_native_batch_norm_backward_3 --------------------------
	.section	.nv.constant0.triton_poi_fused_native_batch_norm_backward_3,"a",@progbits
	.sectionflags	@""
	.align	4
.nv.constant0.triton_poi_fused_native_batch_norm_backward_3:
	.zero		556
